//
// Generated by NVIDIA NVVM Compiler
//
// Compiler Build ID: CL-36424714
// Cuda compilation tools, release 13.0, V13.0.88
// Based on NVVM 20.0.0
//

.version 9.0
.target sm_100
.address_size 64

	// .globl	_Z11computeSinePKfPfi
.global .align 4 .b8 __cudart_i2opi_f[24] = {65, 144, 67, 60, 153, 149, 98, 219, 192, 221, 52, 245, 209, 87, 39, 252, 41, 21, 68, 78, 110, 131, 249, 162};

.visible .entry _Z11computeSinePKfPfi(
	.param .u64 .ptr .align 1 _Z11computeSinePKfPfi_param_0,
	.param .u64 .ptr .align 1 _Z11computeSinePKfPfi_param_1,
	.param .u32 _Z11computeSinePKfPfi_param_2
)
{
	.local .align 4 .b8 	__local_depot0[28];
	.reg .b64 	%SP;
	.reg .b64 	%SPL;
	.reg .pred 	%p<10>;
	.reg .b32 	%r<45>;
	.reg .b32 	%f<28>;
	.reg .b64 	%rd<29>;
	.reg .b64 	%fd<3>;

	mov.u64 	%SPL, __local_depot0;
	ld.param.u64 	%rd9, [_Z11computeSinePKfPfi_param_0];
	ld.param.u64 	%rd10, [_Z11computeSinePKfPfi_param_1];
	ld.param.u32 	%r16, [_Z11computeSinePKfPfi_param_2];
	add.u64 	%rd1, %SPL, 0;
	mov.u32 	%r17, %ctaid.x;
	mov.u32 	%r18, %ntid.x;
	mov.u32 	%r19, %tid.x;
	mad.lo.s32 	%r1, %r17, %r18, %r19;
	setp.ge.s32 	%p1, %r1, %r16;
	@%p1 bra 	$L__BB0_10;
	cvta.to.global.u64 	%rd12, %rd9;
	mul.wide.s32 	%rd13, %r1, 4;
	add.s64 	%rd14, %rd12, %rd13;
	ld.global.f32 	%f1, [%rd14];
	mul.f32 	%f7, %f1, 0f3F22F983;
	cvt.rni.s32.f32 	%r44, %f7;
	cvt.rn.f32.s32 	%f8, %r44;
	fma.rn.f32 	%f9, %f8, 0fBFC90FDA, %f1;
	fma.rn.f32 	%f10, %f8, 0fB3A22168, %f9;
	fma.rn.f32 	%f27, %f8, 0fA7C234C5, %f10;
	abs.f32 	%f3, %f1;
	setp.ltu.f32 	%p2, %f3, 0f47CE4780;
	@%p2 bra 	$L__BB0_9;
	setp.neu.f32 	%p3, %f3, 0f7F800000;
	@%p3 bra 	$L__BB0_4;
	mov.f32 	%f13, 0f00000000;
	mul.rn.f32 	%f27, %f1, %f13;
	mov.b32 	%r44, 0;
	bra.uni 	$L__BB0_9;
$L__BB0_4:
	mov.b32 	%r3, %f1;
	shl.b32 	%r21, %r3, 8;
	or.b32  	%r4, %r21, -2147483648;
	mov.b64 	%rd28, 0;
	mov.b32 	%r41, 0;
	mov.u64 	%rd26, __cudart_i2opi_f;
	mov.u64 	%rd27, %rd1;
$L__BB0_5:
	.pragma "nounroll";
	ld.global.nc.u32 	%r22, [%rd26];
	mad.wide.u32 	%rd17, %r22, %r4, %rd28;
	shr.u64 	%rd28, %rd17, 32;
	st.local.u32 	[%rd27], %rd17;
	add.s32 	%r41, %r41, 1;
	add.s64 	%rd27, %rd27, 4;
	add.s64 	%rd26, %rd26, 4;
	setp.ne.s32 	%p4, %r41, 6;
	@%p4 bra 	$L__BB0_5;
	shr.u32 	%r23, %r3, 23;
	st.local.u32 	[%rd1+24], %rd28;
	and.b32  	%r7, %r23, 31;
	and.b32  	%r24, %r23, 224;
	add.s32 	%r25, %r24, -128;
	shr.u32 	%r26, %r25, 5;
	mul.wide.u32 	%rd18, %r26, 4;
	sub.s64 	%rd8, %rd1, %rd18;
	ld.local.u32 	%r42, [%rd8+24];
	ld.local.u32 	%r43, [%rd8+20];
	setp.eq.s32 	%p5, %r7, 0;
	@%p5 bra 	$L__BB0_8;
	shf.l.wrap.b32 	%r42, %r43, %r42, %r7;
	ld.local.u32 	%r27, [%rd8+16];
	shf.l.wrap.b32 	%r43, %r27, %r43, %r7;
$L__BB0_8:
	shr.u32 	%r28, %r42, 30;
	shf.l.wrap.b32 	%r29, %r43, %r42, 2;
	shl.b32 	%r30, %r43, 2;
	shr.u32 	%r31, %r29, 31;
	add.s32 	%r32, %r31, %r28;
	neg.s32 	%r33, %r32;
	setp.lt.s32 	%p6, %r3, 0;
	selp.b32 	%r44, %r33, %r32, %p6;
	xor.b32  	%r34, %r29, %r3;
	shr.s32 	%r35, %r29, 31;
	xor.b32  	%r36, %r35, %r29;
	xor.b32  	%r37, %r35, %r30;
	cvt.u64.u32 	%rd19, %r36;
	shl.b64 	%rd20, %rd19, 32;
	cvt.u64.u32 	%rd21, %r37;
	or.b64  	%rd22, %rd20, %rd21;
	cvt.rn.f64.s64 	%fd1, %rd22;
	mul.f64 	%fd2, %fd1, 0d3BF921FB54442D19;
	cvt.rn.f32.f64 	%f11, %fd2;
	neg.f32 	%f12, %f11;
	setp.lt.s32 	%p7, %r34, 0;
	selp.f32 	%f27, %f12, %f11, %p7;
$L__BB0_9:
	mul.rn.f32 	%f14, %f27, %f27;
	and.b32  	%r39, %r44, 1;
	setp.eq.b32 	%p8, %r39, 1;
	selp.f32 	%f15, 0f3F800000, %f27, %p8;
	fma.rn.f32 	%f16, %f14, %f15, 0f00000000;
	fma.rn.f32 	%f17, %f14, 0f37CBAC00, 0fBAB607ED;
	selp.f32 	%f18, %f17, 0fB94D4153, %p8;
	selp.f32 	%f19, 0f3D2AAABB, 0f3C0885E4, %p8;
	fma.rn.f32 	%f20, %f18, %f14, %f19;
	selp.f32 	%f21, 0fBEFFFFFF, 0fBE2AAAA8, %p8;
	fma.rn.f32 	%f22, %f20, %f14, %f21;
	fma.rn.f32 	%f23, %f22, %f16, %f15;
	and.b32  	%r40, %r44, 2;
	setp.eq.s32 	%p9, %r40, 0;
	mov.f32 	%f24, 0f00000000;
	sub.f32 	%f25, %f24, %f23;
	selp.f32 	%f26, %f23, %f25, %p9;
	cvta.to.global.u64 	%rd23, %rd10;
	add.s64 	%rd25, %rd23, %rd13;
	st.global.f32 	[%rd25], %f26;
$L__BB0_10:
	ret;

}


// ===== COMPILED SASS (sm_100) =====

	.target	sm_100

	.elftype	@"ET_EXEC"


//--------------------- .note.nv.tkinfo           --------------------------
	.section	.note.nv.tkinfo,"",@"SHT_NOTE"
	.sectionflags	@"SHF_NOTE_NV_TKINFO"
	.tkinfo
        /*0018*/ 	.word	0x00000002
        /*0030*/ 	.string	""
        /*0030*/ 	.string	"ptxas"
        /*0030*/ 	.string	"Cuda compilation tools, release 13.0, V13.0.88"
        /*0030*/ 	.string	"Build cuda_13.0.r13.0/compiler.36424714_0"
        /*0030*/ 	.string	"-arch sm_100 -m 64 "



//--------------------- .note.nv.cuinfo           --------------------------
	.section	.note.nv.cuinfo,"",@"SHT_NOTE"
	.sectionflags	@"SHF_NOTE_NV_CUINFO"
        /*0018*/ 	.short	0x0002
        /*001a*/ 	.short	0x0064
        /*001c*/ 	.short	0x0082
	.zero		2


//--------------------- .nv.info                  --------------------------
	.section	.nv.info,"",@"SHT_CUDA_INFO"
	.align	4


	//----- nvinfo : EIATTR_REGCOUNT
	.align		4
        /*0000*/ 	.byte	0x04, 0x2f
        /*0002*/ 	.short	(.L_2 - .L_1)
	.align		4
.L_1:
        /*0004*/ 	.word	index@(_Z11computeSinePKfPfi)
        /*0008*/ 	.word	0x00000012


	//----- nvinfo : EIATTR_FRAME_SIZE
	.align		4
.L_2:
        /*000c*/ 	.byte	0x04, 0x11
        /*000e*/ 	.short	(.L_4 - .L_3)
	.align		4
.L_3:
        /*0010*/ 	.word	index@(_Z11computeSinePKfPfi)
        /*0014*/ 	.word	0x00000000


	//----- nvinfo : EIATTR_MIN_STACK_SIZE
	.align		4
.L_4:
        /*0018*/ 	.byte	0x04, 0x12
        /*001a*/ 	.short	(.L_6 - .L_5)
	.align		4
.L_5:
        /*001c*/ 	.word	index@(_Z11computeSinePKfPfi)
        /*0020*/ 	.word	0x00000000
.L_6:


//--------------------- .nv.compat                --------------------------
	.section	.nv.compat,"",@"SHT_CUDA_COMPAT_INFO"
	.align	4
        /*0000*/ 	.byte	0x02, 0x09, 0x00, 0x00, 0x02, 0x02, 0x01, 0x00, 0x02, 0x05, 0x05, 0x00, 0x03, 0x07, 0x01, 0x01
        /*0010*/ 	.byte	0x02, 0x03, 0x00, 0x00, 0x02, 0x06, 0x01, 0x00, 0x04, 0x0b, 0x08, 0x00, 0x01, 0x00, 0x00, 0x00
        /*0020*/ 	.byte	0x00, 0x00, 0x00, 0x00


//--------------------- .nv.info._Z11computeSinePKfPfi --------------------------
	.section	.nv.info._Z11computeSinePKfPfi,"",@"SHT_CUDA_INFO"
	.sectionflags	@""
	.align	4


	//----- nvinfo : EIATTR_CUDA_API_VERSION
	.align		4
        /*0000*/ 	.byte	0x04, 0x37
        /*0002*/ 	.short	(.L_8 - .L_7)
.L_7:
        /*0004*/ 	.word	0x00000082


	//----- nvinfo : EIATTR_KPARAM_INFO
	.align		4
.L_8:
        /*0008*/ 	.byte	0x04, 0x17
        /*000a*/ 	.short	(.L_10 - .L_9)
.L_9:
        /*000c*/ 	.word	0x00000000
        /*0010*/ 	.short	0x0002
        /*0012*/ 	.short	0x0010
        /*0014*/ 	.byte	0x00, 0xf0, 0x11, 0x00


	//----- nvinfo : EIATTR_KPARAM_INFO
	.align		4
.L_10:
        /*0018*/ 	.byte	0x04, 0x17
        /*001a*/ 	.short	(.L_12 - .L_11)
.L_11:
        /*001c*/ 	.word	0x00000000
        /*0020*/ 	.short	0x0001
        /*0022*/ 	.short	0x0008
        /*0024*/ 	.byte	0x00, 0xf5, 0x21, 0x00


	//----- nvinfo : EIATTR_KPARAM_INFO
	.align		4
.L_12:
        /*0028*/ 	.byte	0x04, 0x17
        /*002a*/ 	.short	(.L_14 - .L_13)
.L_13:
        /*002c*/ 	.word	0x00000000
        /*0030*/ 	.short	0x0000
        /*0032*/ 	.short	0x0000
        /*0034*/ 	.byte	0x00, 0xf5, 0x21, 0x00


	//----- nvinfo : EIATTR_SPARSE_MMA_MASK
	.align		4
.L_14:
        /*0038*/ 	.byte	0x03, 0x50
        /*003a*/ 	.short	0x0000


	//----- nvinfo : EIATTR_MAXREG_COUNT
	.align		4
        /*003c*/ 	.byte	0x03, 0x1b
        /*003e*/ 	.short	0x00ff


	//----- nvinfo : EIATTR_MERCURY_ISA_VERSION
	.align		4
        /*0040*/ 	.byte	0x03, 0x5f
        /*0042*/ 	.short	0x0101


	//----- nvinfo : EIATTR_VRC_CTA_INIT_COUNT
	.align		4
        /*0044*/ 	.byte	0x02, 0x4a
	.zero		1
	.zero		1


	//----- nvinfo : EIATTR_EXIT_INSTR_OFFSETS
	.align		4
        /*0048*/ 	.byte	0x04, 0x1c
        /*004a*/ 	.short	(.L_16 - .L_15)


	//   ....[0]....
.L_15:
        /*004c*/ 	.word	0x00000070


	//   ....[1]....
        /*0050*/ 	.word	0x000008a0


	//----- nvinfo : EIATTR_CRS_STACK_SIZE
	.align		4
.L_16:
        /*0054*/ 	.byte	0x04, 0x1e
        /*0056*/ 	.short	(.L_18 - .L_17)
.L_17:
        /*0058*/ 	.word	0x00000000


	//----- nvinfo : EIATTR_CBANK_PARAM_SIZE
	.align		4
.L_18:
        /*005c*/ 	.byte	0x03, 0x19
        /*005e*/ 	.short	0x0014


	//----- nvinfo : EIATTR_PARAM_CBANK
	.align		4
        /*0060*/ 	.byte	0x04, 0x0a
        /*0062*/ 	.short	(.L_20 - .L_19)
	.align		4
.L_19:
        /*0064*/ 	.word	index@(.nv.constant0._Z11computeSinePKfPfi)
        /*0068*/ 	.short	0x0380
        /*006a*/ 	.short	0x0014


	//----- nvinfo : EIATTR_SW_WAR
	.align		4
.L_20:
        /*006c*/ 	.byte	0x04, 0x36
        /*006e*/ 	.short	(.L_22 - .L_21)
.L_21:
        /*0070*/ 	.word	0x00000008
.L_22:


//--------------------- .nv.callgraph             --------------------------
	.section	.nv.callgraph,"",@"SHT_CUDA_CALLGRAPH"
	.align	4
	.sectionentsize	8
	.align		4
        /*0000*/ 	.word	0x00000000
	.align		4
        /*0004*/ 	.word	0xffffffff
	.align		4
        /*0008*/ 	.word	0x00000000
	.align		4
        /*000c*/ 	.word	0xfffffffe
	.align		4
        /*0010*/ 	.word	0x00000000
	.align		4
        /*0014*/ 	.word	0xfffffffd
	.align		4
        /*0018*/ 	.word	0x00000000
	.align		4
        /*001c*/ 	.word	0xfffffffc


//--------------------- .nv.constant4             --------------------------
	.section	.nv.constant4,"a",@progbits
	.align	8
	.align		8
.nv.constant4:
        /*0000*/ 	.dword	__cudart_i2opi_f


//--------------------- .text._Z11computeSinePKfPfi --------------------------
	.section	.text._Z11computeSinePKfPfi,"ax",@progbits
	.align	128
        .global         _Z11computeSinePKfPfi
        .type           _Z11computeSinePKfPfi,@function
        .size           _Z11computeSinePKfPfi,(.L_x_6 - _Z11computeSinePKfPfi)
        .other          _Z11computeSinePKfPfi,@"STO_CUDA_ENTRY STV_DEFAULT"
_Z11computeSinePKfPfi:
.text._Z11computeSinePKfPfi:
[----:B------:R-:W-:Y:S01]  /*0000*/  LDC R1, c[0x0][0x37c] ;  /* 0x0000df00ff017b82 */ /* 0x000fe20000000800 */
[----:B------:R-:W0:Y:S07]  /*0010*/  S2R R3, SR_TID.X ;  /* 0x0000000000037919 */ /* 0x000e2e0000002100 */
[----:B------:R-:W0:Y:S01]  /*0020*/  S2UR UR4, SR_CTAID.X ;  /* 0x00000000000479c3 */ /* 0x000e220000002500 */
[----:B------:R-:W1:Y:S07]  /*0030*/  LDCU UR5, c[0x0][0x390] ;  /* 0x00007200ff0577ac */ /* 0x000e6e0008000800 */
[----:B------:R-:W0:Y:S02]  /*0040*/  LDC R2, c[0x0][0x360] ;  /* 0x0000d800ff027b82 */ /* 0x000e240000000800 */
[----:B0-----:R-:W-:-:S05]  /*0050*/  IMAD R2, R2, UR4, R3 ;  /* 0x0000000402027c24 */ /* 0x001fca000f8e0203 */
[----:B-1----:R-:W-:-:S13]  /*0060*/  ISETP.GE.AND P0, PT, R2, UR5, PT ;  /* 0x0000000502007c0c */ /* 0x002fda000bf06270 */
[----:B------:R-:W-:Y:S05]  /*0070*/  @P0 EXIT ;  /* 0x000000000000094d */ /* 0x000fea0003800000 */
[----:B------:R-:W0:Y:S01]  /*0080*/  LDC.64 R4, c[0x0][0x380] ;  /* 0x0000e000ff047b82 */ /* 0x000e220000000a00 */
[----:B------:R-:W1:Y:S01]  /*0090*/  LDCU.64 UR6, c[0x0][0x358] ;  /* 0x00006b00ff0677ac */ /* 0x000e620008000a00 */
[----:B0-----:R-:W-:-:S05]  /*00a0*/  IMAD.WIDE R4, R2, 0x4, R4 ;  /* 0x0000000402047825 */ /* 0x001fca00078e0204 */
[----:B-1----:R-:W2:Y:S01]  /*00b0*/  LDG.E R0, desc[UR6][R4.64] ;  /* 0x0000000604007981 */ /* 0x002ea2000c1e1900 */
[----:B------:R-:W-:Y:S01]  /*00c0*/  BSSY.RECONVERGENT B0, `(.L_x_0) ;  /* 0x0000069000007945 */ /* 0x000fe20003800200 */
[C---:B--2---:R-:W-:Y:S01]  /*00d0*/  FMUL R3, R0.reuse, 0.63661974668502807617 ;  /* 0x3f22f98300037820 */ /* 0x044fe20000400000 */
[----:B------:R-:W-:-:S05]  /*00e0*/  FSETP.GE.AND P0, PT, |R0|, 105615, PT ;  /* 0x47ce47800000780b */ /* 0x000fca0003f06200 */
[----:B------:R-:W0:Y:S02]  /*00f0*/  F2I.NTZ R3, R3 ;  /* 0x0000000300037305 */ /* 0x000e240000203100 */
[----:B0-----:R-:W-:-:S05]  /*0100*/  I2FP.F32.S32 R7, R3 ;  /* 0x0000000300077245 */ /* 0x001fca0000201400 */
[----:B------:R-:W-:-:S04]  /*0110*/  FFMA R6, R7, -1.5707962512969970703, R0 ;  /* 0xbfc90fda07067823 */ /* 0x000fc80000000000 */
[----:B------:R-:W-:-:S04]  /*0120*/  FFMA R6, R7, -7.5497894158615963534e-08, R6 ;  /* 0xb3a2216807067823 */ /* 0x000fc80000000006 */
[----:B------:R-:W-:Y:S01]  /*0130*/  FFMA R6, R7, -5.3903029534742383927e-15, R6 ;  /* 0xa7c234c507067823 */ /* 0x000fe20000000006 */
[----:B------:R-:W-:Y:S06]  /*0140*/  @!P0 BRA `(.L_x_1) ;  /* 0x0000000400808947 */ /* 0x000fec0003800000 */
[----:B------:R-:W-:-:S13]  /*0150*/  FSETP.NEU.AND P0, PT, |R0|, +INF , PT ;  /* 0x7f8000000000780b */ /* 0x000fda0003f0d200 */
[----:B------:R-:W-:Y:S01]  /*0160*/  @!P0 FMUL R6, RZ, R0 ;  /* 0x00000000ff068220 */ /* 0x000fe20000400000 */
[----:B------:R-:W-:Y:S01]  /*0170*/  @!P0 IMAD.MOV.U32 R3, RZ, RZ, RZ ;  /* 0x000000ffff038224 */ /* 0x000fe200078e00ff */
[----:B------:R-:W-:Y:S06]  /*0180*/  @!P0 BRA `(.L_x_1) ;  /* 0x0000000400708947 */ /* 0x000fec0003800000 */
[----:B------:R-:W-:Y:S01]  /*0190*/  IMAD.SHL.U32 R3, R0, 0x100, RZ ;  /* 0x0000010000037824 */ /* 0x000fe200078e00ff */
[----:B------:R-:W0:Y:S01]  /*01a0*/  LDCU.64 UR8, c[0x4][URZ] ;  /* 0x01000000ff0877ac */ /* 0x000e220008000a00 */
[----:B------:R-:W-:Y:S02]  /*01b0*/  IMAD.MOV.U32 R11, RZ, RZ, RZ ;  /* 0x000000ffff0b7224 */ /* 0x000fe400078e00ff */
[----:B------:R-:W-:Y:S01]  /*01c0*/  IMAD.MOV.U32 R8, RZ, RZ, RZ ;  /* 0x000000ffff087224 */ /* 0x000fe200078e00ff */
[----:B------:R-:W-:Y:S01]  /*01d0*/  LOP3.LUT R3, R3, 0x80000000, RZ, 0xfc, !PT ;  /* 0x8000000003037812 */ /* 0x000fe200078efcff */
[----:B------:R-:W-:Y:S01]  /*01e0*/  UMOV UR5, URZ ;  /* 0x000000ff00057c82 */ /* 0x000fe20008000000 */
[----:B------:R-:W-:-:S05]  /*01f0*/  UMOV UR4, URZ ;  /* 0x000000ff00047c82 */ /* 0x000fca0008000000 */
.L_x_2:
[----:B0-----:R-:W-:Y:S01]  /*0200*/  IMAD.U32 R6, RZ, RZ, UR8 ;  /* 0x00000008ff067e24 */ /* 0x001fe2000f8e00ff */
[----:B------:R-:W-:-:S05]  /*0210*/  MOV R7, UR9 ;  /* 0x0000000900077c02 */ /* 0x000fca0008000f00 */
[----:B------:R-:W2:Y:S01]  /*0220*/  LDG.E.CONSTANT R4, desc[UR6][R6.64] ;  /* 0x0000000606047981 */ /* 0x000ea2000c1e9900 */
[----:B------:R-:W-:Y:S01]  /*0230*/  UIADD3 UR4, UPT, UPT, UR4, 0x1, URZ ;  /* 0x0000000104047890 */ /* 0x000fe2000fffe0ff */
[C---:B------:R-:W-:Y:S01]  /*0240*/  ISETP.EQ.AND P0, PT, R8.reuse, RZ, PT ;  /* 0x000000ff0800720c */ /* 0x040fe20003f02270 */
[----:B------:R-:W-:Y:S01]  /*0250*/  UIADD3 UR8, UP1, UPT, UR8, 0x4, URZ ;  /* 0x0000000408087890 */ /* 0x000fe2000ff3e0ff */
[C---:B------:R-:W-:Y:S01]  /*0260*/  ISETP.EQ.AND P1, PT, R8.reuse, 0x4, PT ;  /* 0x000000040800780c */ /* 0x040fe20003f22270 */
[----:B------:R-:W-:Y:S01]  /*0270*/  UISETP.NE.AND UP0, UPT, UR4, 0x6, UPT ;  /* 0x000000060400788c */ /* 0x000fe2000bf05270 */
[C---:B------:R-:W-:Y:S01]  /*0280*/  ISETP.EQ.AND P2, PT, R8.reuse, 0x8, PT ;  /* 0x000000080800780c */ /* 0x040fe20003f42270 */
[----:B------:R-:W-:Y:S01]  /*0290*/  UIADD3.X UR9, UPT, UPT, URZ, UR9, URZ, UP1, !UPT ;  /* 0x00000009ff097290 */ /* 0x000fe20008ffe4ff */
[C---:B------:R-:W-:Y:S02]  /*02a0*/  ISETP.EQ.AND P3, PT, R8.reuse, 0xc, PT ;  /* 0x0000000c0800780c */ /* 0x040fe40003f62270 */
[----:B------:R-:W-:-:S02]  /*02b0*/  ISETP.EQ.AND P4, PT, R8, 0x10, PT ;  /* 0x000000100800780c */ /* 0x000fc40003f82270 */
[C---:B------:R-:W-:Y:S01]  /*02c0*/  ISETP.EQ.AND P5, PT, R8.reuse, 0x14, PT ;  /* 0x000000140800780c */ /* 0x040fe20003fa2270 */
[----:B------:R-:W-:Y:S02]  /*02d0*/  VIADD R8, R8, 0x4 ;  /* 0x0000000408087836 */ /* 0x000fe40000000000 */
[----:B--2---:R-:W-:-:S03]  /*02e0*/  IMAD.WIDE.U32 R4, R4, R3, RZ ;  /* 0x0000000304047225 */ /* 0x004fc600078e00ff */
[----:B------:R-:W-:-:S04]  /*02f0*/  IADD3 R4, P6, PT, R4, R11, RZ ;  /* 0x0000000b04047210 */ /* 0x000fc80007fde0ff */
[----:B------:R-:W-:Y:S01]  /*0300*/  IADD3.X R11, PT, PT, R5, UR5, RZ, P6, !PT ;  /* 0x00000005050b7c10 */ /* 0x000fe2000b7fe4ff */
[--C-:B------:R-:W-:Y:S01]  /*0310*/  @P0 IMAD.MOV.U32 R9, RZ, RZ, R4.reuse ;  /* 0x000000ffff090224 */ /* 0x100fe200078e0004 */
[----:B------:R-:W-:Y:S01]  /*0320*/  @P4 MOV R14, R4 ;  /* 0x00000004000e4202 */ /* 0x000fe20000000f00 */
[--C-:B------:R-:W-:Y:S02]  /*0330*/  @P1 IMAD.MOV.U32 R10, RZ, RZ, R4.reuse ;  /* 0x000000ffff0a1224 */ /* 0x100fe400078e0004 */
[--C-:B------:R-:W-:Y:S02]  /*0340*/  @P2 IMAD.MOV.U32 R12, RZ, RZ, R4.reuse ;  /* 0x000000ffff0c2224 */ /* 0x100fe400078e0004 */
[--C-:B------:R-:W-:Y:S02]  /*0350*/  @P3 IMAD.MOV.U32 R13, RZ, RZ, R4.reuse ;  /* 0x000000ffff0d3224 */ /* 0x100fe400078e0004 */
[----:B------:R-:W-:Y:S01]  /*0360*/  @P5 IMAD.MOV.U32 R15, RZ, RZ, R4 ;  /* 0x000000ffff0f5224 */ /* 0x000fe200078e0004 */
[----:B------:R-:W-:Y:S06]  /*0370*/  BRA.U UP0, `(.L_x_2) ;  /* 0xfffffffd00a07547 */ /* 0x000fec000b83ffff */
[----:B------:R-:W-:Y:S01]  /*0380*/  SHF.R.U32.HI R3, RZ, 0x17, R0 ;  /* 0x00000017ff037819 */ /* 0x000fe20000011600 */
[----:B------:R-:W-:Y:S03]  /*0390*/  BSSY.RECONVERGENT B1, `(.L_x_3) ;  /* 0x0000029000017945 */ /* 0x000fe60003800200 */
[C---:B------:R-:W-:Y:S02]  /*03a0*/  LOP3.LUT R4, R3.reuse, 0xe0, RZ, 0xc0, !PT ;  /* 0x000000e003047812 */ /* 0x040fe400078ec0ff */
[----:B------:R-:W-:-:S03]  /*03b0*/  LOP3.LUT P6, RZ, R3, 0x1f, RZ, 0xc0, !PT ;  /* 0x0000001f03ff7812 */ /* 0x000fc600078cc0ff */
[----:B------:R-:W-:-:S05]  /*03c0*/  VIADD R4, R4, 0xffffff80 ;  /* 0xffffff8004047836 */ /* 0x000fca0000000000 */
[----:B------:R-:W-:-:S05]  /*03d0*/  SHF.R.U32.HI R4, RZ, 0x5, R4 ;  /* 0x00000005ff047819 */ /* 0x000fca0000011604 */
[----:B------:R-:W-:-:S05]  /*03e0*/  IMAD.U32 R6, R4, -0x4, RZ ;  /* 0xfffffffc04067824 */ /* 0x000fca00078e00ff */
[C---:B------:R-:W-:Y:S02]  /*03f0*/  ISETP.EQ.AND P3, PT, R6.reuse, -0x18, PT ;  /* 0xffffffe80600780c */ /* 0x040fe40003f62270 */
[C---:B------:R-:W-:Y:S02]  /*0400*/  ISETP.EQ.AND P4, PT, R6.reuse, -0x14, PT ;  /* 0xffffffec0600780c */ /* 0x040fe40003f82270 */
[C---:B------:R-:W-:Y:S02]  /*0410*/  ISETP.EQ.AND P2, PT, R6.reuse, -0x10, PT ;  /* 0xfffffff00600780c */ /* 0x040fe40003f42270 */
[C---:B------:R-:W-:Y:S02]  /*0420*/  ISETP.EQ.AND P1, PT, R6.reuse, -0xc, PT ;  /* 0xfffffff40600780c */ /* 0x040fe40003f22270 */
[C---:B------:R-:W-:Y:S02]  /*0430*/  ISETP.EQ.AND P0, PT, R6.reuse, -0x8, PT ;  /* 0xfffffff80600780c */ /* 0x040fe40003f02270 */
[----:B------:R-:W-:-:S03]  /*0440*/  ISETP.EQ.AND P5, PT, R6, RZ, PT ;  /* 0x000000ff0600720c */ /* 0x000fc60003fa2270 */
[----:B------:R-:W-:Y:S02]  /*0450*/  @P3 MOV R4, R9 ;  /* 0x0000000900043202 */ /* 0x000fe40000000f00 */
[C---:B------:R-:W-:Y:S01]  /*0460*/  ISETP.EQ.AND P3, PT, R6.reuse, -0x4, PT ;  /* 0xfffffffc0600780c */ /* 0x040fe20003f62270 */
[----:B------:R-:W-:Y:S02]  /*0470*/  @P4 IMAD.MOV.U32 R5, RZ, RZ, R9 ;  /* 0x000000ffff054224 */ /* 0x000fe400078e0009 */
[----:B------:R-:W-:Y:S01]  /*0480*/  @P4 IMAD.MOV.U32 R4, RZ, RZ, R10 ;  /* 0x000000ffff044224 */ /* 0x000fe200078e000a */
[----:B------:R-:W-:Y:S01]  /*0490*/  ISETP.EQ.AND P4, PT, R6, 0x4, PT ;  /* 0x000000040600780c */ /* 0x000fe20003f82270 */
[----:B------:R-:W-:Y:S02]  /*04a0*/  @P2 IMAD.MOV.U32 R4, RZ, RZ, R12 ;  /* 0x000000ffff042224 */ /* 0x000fe400078e000c */
[----:B------:R-:W-:Y:S02]  /*04b0*/  @P1 IMAD.MOV.U32 R4, RZ, RZ, R13 ;  /* 0x000000ffff041224 */ /* 0x000fe400078e000d */
[----:B------:R-:W-:-:S02]  /*04c0*/  @P0 IMAD.MOV.U32 R4, RZ, RZ, R14 ;  /* 0x000000ffff040224 */ /* 0x000fc400078e000e */
[----:B------:R-:W-:Y:S01]  /*04d0*/  @P2 IMAD.MOV.U32 R5, RZ, RZ, R10 ;  /* 0x000000ffff052224 */ /* 0x000fe200078e000a */
[----:B------:R-:W-:Y:S01]  /*04e0*/  @P1 MOV R5, R12 ;  /* 0x0000000c00051202 */ /* 0x000fe20000000f00 */
[----:B------:R-:W-:Y:S01]  /*04f0*/  @P0 IMAD.MOV.U32 R5, RZ, RZ, R13 ;  /* 0x000000ffff050224 */ /* 0x000fe200078e000d */
[----:B------:R-:W-:Y:S01]  /*0500*/  @P3 MOV R4, R15 ;  /* 0x0000000f00043202 */ /* 0x000fe20000000f00 */
[----:B------:R-:W-:Y:S02]  /*0510*/  @P5 IMAD.MOV.U32 R4, RZ, RZ, R11 ;  /* 0x000000ffff045224 */ /* 0x000fe400078e000b */
[----:B------:R-:W-:Y:S02]  /*0520*/  @P3 IMAD.MOV.U32 R5, RZ, RZ, R14 ;  /* 0x000000ffff053224 */ /* 0x000fe400078e000e */
[----:B------:R-:W-:Y:S02]  /*0530*/  @P5 IMAD.MOV.U32 R5, RZ, RZ, R15 ;  /* 0x000000ffff055224 */ /* 0x000fe400078e000f */
[----:B------:R-:W-:-:S02]  /*0540*/  @P4 IMAD.MOV.U32 R5, RZ, RZ, R11 ;  /* 0x000000ffff054224 */ /* 0x000fc400078e000b */
[----:B------:R-:W-:Y:S01]  /*0550*/  IMAD.MOV.U32 R8, RZ, RZ, R4 ;  /* 0x000000ffff087224 */ /* 0x000fe200078e0004 */
[----:B------:R-:W-:Y:S06]  /*0560*/  @!P6 BRA `(.L_x_4) ;  /* 0x00000000002ce947 */ /* 0x000fec0003800000 */
[----:B------:R-:W-:Y:S01]  /*0570*/  @P2 MOV R4, R9 ;  /* 0x0000000900042202 */ /* 0x000fe20000000f00 */
[----:B------:R-:W-:Y:S01]  /*0580*/  @P1 IMAD.MOV.U32 R4, RZ, RZ, R10 ;  /* 0x000000ffff041224 */ /* 0x000fe200078e000a */
[----:B------:R-:W-:Y:S01]  /*0590*/  LOP3.LUT R3, R3, 0x1f, RZ, 0xc0, !PT ;  /* 0x0000001f03037812 */ /* 0x000fe200078ec0ff */
[----:B------:R-:W-:Y:S01]  /*05a0*/  @P0 IMAD.MOV.U32 R4, RZ, RZ, R12 ;  /* 0x000000ffff040224 */ /* 0x000fe200078e000c */
[----:B------:R-:W-:Y:S01]  /*05b0*/  ISETP.EQ.AND P0, PT, R6, 0x8, PT ;  /* 0x000000080600780c */ /* 0x000fe20003f02270 */
[----:B------:R-:W-:Y:S01]  /*05c0*/  @P3 IMAD.MOV.U32 R4, RZ, RZ, R13 ;  /* 0x000000ffff043224 */ /* 0x000fe200078e000d */
[----:B------:R-:W-:Y:S01]  /*05d0*/  SHF.L.W.U32.HI R8, R5, R3, R8 ;  /* 0x0000000305087219 */ /* 0x000fe20000010e08 */
[----:B------:R-:W-:Y:S01]  /*05e0*/  @P5 IMAD.MOV.U32 R4, RZ, RZ, R14 ;  /* 0x000000ffff045224 */ /* 0x000fe200078e000e */
[----:B------:R-:W-:-:S09]  /*05f0*/  @P4 MOV R4, R15 ;  /* 0x0000000f00044202 */ /* 0x000fd20000000f00 */
[----:B------:R-:W-:-:S05]  /*0600*/  @P0 IMAD.MOV.U32 R4, RZ, RZ, R11 ;  /* 0x000000ffff040224 */ /* 0x000fca00078e000b */
[----:B------:R-:W-:-:S07]  /*0610*/  SHF.L.W.U32.HI R5, R4, R3, R5 ;  /* 0x0000000304057219 */ /* 0x000fce0000010e05 */
.L_x_4:
[----:B------:R-:W-:Y:S05]  /*0620*/  BSYNC.RECONVERGENT B1 ;  /* 0x0000000000017941 */ /* 0x000fea0003800200 */
.L_x_3:
[C---:B------:R-:W-:Y:S01]  /*0630*/  SHF.L.W.U32.HI R9, R5.reuse, 0x2, R8 ;  /* 0x0000000205097819 */ /* 0x040fe20000010e08 */
[----:B------:R-:W-:Y:S01]  /*0640*/  IMAD.SHL.U32 R5, R5, 0x4, RZ ;  /* 0x0000000405057824 */ /* 0x000fe200078e00ff */
[----:B------:R-:W-:Y:S01]  /*0650*/  UMOV UR4, 0x54442d19 ;  /* 0x54442d1900047882 */ /* 0x000fe20000000000 */
[----:B------:R-:W-:Y:S01]  /*0660*/  UMOV UR5, 0x3bf921fb ;  /* 0x3bf921fb00057882 */ /* 0x000fe20000000000 */
[----:B------:R-:W-:Y:S02]  /*0670*/  SHF.R.S32.HI R4, RZ, 0x1f, R9 ;  /* 0x0000001fff047819 */ /* 0x000fe40000011409 */
[----:B------:R-:W-:Y:S02]  /*0680*/  ISETP.GE.AND P0, PT, R0, RZ, PT ;  /* 0x000000ff0000720c */ /* 0x000fe40003f06270 */
[C---:B------:R-:W-:Y:S02]  /*0690*/  LOP3.LUT R6, R4.reuse, R5, RZ, 0x3c, !PT ;  /* 0x0000000504067212 */ /* 0x040fe400078e3cff */
[----:B------:R-:W-:-:S02]  /*06a0*/  LOP3.LUT R7, R4, R9, RZ, 0x3c, !PT ;  /* 0x0000000904077212 */ /* 0x000fc400078e3cff */
[----:B------:R-:W-:Y:S02]  /*06b0*/  SHF.R.U32.HI R3, RZ, 0x1e, R8 ;  /* 0x0000001eff037819 */ /* 0x000fe40000011608 */
[----:B------:R-:W0:Y:S01]  /*06c0*/  I2F.F64.S64 R4, R6 ;  /* 0x0000000600047312 */ /* 0x000e220000301c00 */
[C---:B------:R-:W-:Y:S02]  /*06d0*/  LOP3.LUT R0, R9.reuse, R0, RZ, 0x3c, !PT ;  /* 0x0000000009007212 */ /* 0x040fe400078e3cff */
[----:B------:R-:W-:Y:S02]  /*06e0*/  LEA.HI R3, R9, R3, RZ, 0x1 ;  /* 0x0000000309037211 */ /* 0x000fe400078f08ff */
[----:B------:R-:W-:-:S03]  /*06f0*/  ISETP.GE.AND P1, PT, R0, RZ, PT ;  /* 0x000000ff0000720c */ /* 0x000fc60003f26270 */
[----:B------:R-:W-:-:S04]  /*0700*/  IMAD.MOV R0, RZ, RZ, -R3 ;  /* 0x000000ffff007224 */ /* 0x000fc800078e0a03 */
[----:B------:R-:W-:Y:S01]  /*0710*/  @!P0 IMAD.MOV.U32 R3, RZ, RZ, R0 ;  /* 0x000000ffff038224 */ /* 0x000fe200078e0000 */
[----:B0-----:R-:W-:-:S10]  /*0720*/  DMUL R4, R4, UR4 ;  /* 0x0000000404047c28 */ /* 0x001fd40008000000 */
[----:B------:R-:W0:Y:S02]  /*0730*/  F2F.F32.F64 R4, R4 ;  /* 0x0000000400047310 */ /* 0x000e240000301000 */
[----:B0-----:R-:W-:-:S07]  /*0740*/  FSEL R6, -R4, R4, !P1 ;  /* 0x0000000404067208 */ /* 0x001fce0004800100 */
.L_x_1:
[----:B------:R-:W-:Y:S05]  /*0750*/  BSYNC.RECONVERGENT B0 ;  /* 0x0000000000007941 */ /* 0x000fea0003800200 */
.L_x_0:
[----:B------:R-:W-:Y:S01]  /*0760*/  MOV R0, 0x37cbac00 ;  /* 0x37cbac0000007802 */ /* 0x000fe20000000f00 */
[----:B------:R-:W-:Y:S01]  /*0770*/  FMUL R7, R6, R6 ;  /* 0x0000000606077220 */ /* 0x000fe20000400000 */
[----:B------:R-:W-:Y:S01]  /*0780*/  LOP3.LUT R8, R3, 0x1, RZ, 0xc0, !PT ;  /* 0x0000000103087812 */ /* 0x000fe200078ec0ff */
[----:B------:R-:W0:Y:S01]  /*0790*/  LDC.64 R4, c[0x0][0x388] ;  /* 0x0000e200ff047b82 */ /* 0x000e220000000a00 */
[----:B------:R-:W-:Y:S02]  /*07a0*/  IMAD.MOV.U32 R9, RZ, RZ, 0x3effffff ;  /* 0x3effffffff097424 */ /* 0x000fe400078e00ff */
[----:B------:R-:W-:Y:S01]  /*07b0*/  FFMA R0, R7, R0, -0.0013887860113754868507 ;  /* 0xbab607ed07007423 */ /* 0x000fe20000000000 */
[----:B------:R-:W-:Y:S01]  /*07c0*/  ISETP.NE.U32.AND P0, PT, R8, 0x1, PT ;  /* 0x000000010800780c */ /* 0x000fe20003f05070 */
[----:B------:R-:W-:Y:S01]  /*07d0*/  IMAD.MOV.U32 R8, RZ, RZ, 0x3d2aaabb ;  /* 0x3d2aaabbff087424 */ /* 0x000fe200078e00ff */
[----:B------:R-:W-:Y:S02]  /*07e0*/  LOP3.LUT P1, RZ, R3, 0x2, RZ, 0xc0, !PT ;  /* 0x0000000203ff7812 */ /* 0x000fe4000782c0ff */
[----:B------:R-:W-:-:S02]  /*07f0*/  FSEL R0, R0, -0.00019574658654164522886, !P0 ;  /* 0xb94d415300007808 */ /* 0x000fc40004000000 */
[----:B------:R-:W-:Y:S02]  /*0800*/  FSEL R8, R8, 0.0083327032625675201416, !P0 ;  /* 0x3c0885e408087808 */ /* 0x000fe40004000000 */
[----:B------:R-:W-:-:S03]  /*0810*/  FSEL R3, -R9, -0.16666662693023681641, !P0 ;  /* 0xbe2aaaa809037808 */ /* 0x000fc60004000100 */
[----:B------:R-:W-:Y:S01]  /*0820*/  FFMA R8, R7, R0, R8 ;  /* 0x0000000007087223 */ /* 0x000fe20000000008 */
[----:B------:R-:W-:-:S03]  /*0830*/  FSEL R0, R6, 1, P0 ;  /* 0x3f80000006007808 */ /* 0x000fc60000000000 */
[C---:B------:R-:W-:Y:S02]  /*0840*/  FFMA R3, R7.reuse, R8, R3 ;  /* 0x0000000807037223 */ /* 0x040fe40000000003 */
[----:B------:R-:W-:-:S04]  /*0850*/  FFMA R7, R7, R0, RZ ;  /* 0x0000000007077223 */ /* 0x000fc800000000ff */
[----:B------:R-:W-:Y:S01]  /*0860*/  FFMA R3, R7, R3, R0 ;  /* 0x0000000307037223 */ /* 0x000fe20000000000 */
[----:B0-----:R-:W-:-:S04]  /*0870*/  IMAD.WIDE R4, R2, 0x4, R4 ;  /* 0x0000000402047825 */ /* 0x001fc800078e0204 */
[----:B------:R-:W-:-:S05]  /*0880*/  @P1 FADD R3, RZ, -R3 ;  /* 0x80000003ff031221 */ /* 0x000fca0000000000 */
[----:B------:R-:W-:Y:S01]  /*0890*/  STG.E desc[UR6][R4.64], R3 ;  /* 0x0000000304007986 */ /* 0x000fe2000c101906 */
[----:B------:R-:W-:Y:S05]  /*08a0*/  EXIT ;  /* 0x000000000000794d */ /* 0x000fea0003800000 */
.L_x_5:
[----:B------:R-:W-:-:S00]  /*08b0*/  BRA `(.L_x_5) ;  /* 0xfffffffc00fc7947 */ /* 0x000fc0000383ffff */
[----:B------:R-:W-:-:S00]  /*08c0*/  NOP ;  /* 0x0000000000007918 */ /* 0x000fc00000000000 */
        /* <DEDUP_REMOVED lines=11> */
.L_x_6:


//--------------------- .nv.global.init           --------------------------
	.section	.nv.global.init,"aw",@progbits
	.align	4
.nv.global.init:
	.type		__cudart_i2opi_f,@object
	.size		__cudart_i2opi_f,(.L_0 - __cudart_i2opi_f)
__cudart_i2opi_f:
        /*0000*/ 	.byte	0x41, 0x90, 0x43, 0x3c, 0x99, 0x95, 0x62, 0xdb, 0xc0, 0xdd, 0x34, 0xf5, 0xd1, 0x57, 0x27, 0xfc
        /*0010*/ 	.byte	0x29, 0x15, 0x44, 0x4e, 0x6e, 0x83, 0xf9, 0xa2
.L_0:


//--------------------- .nv.shared.reserved.0     --------------------------
	.section	.nv.shared.reserved.0,"aw",@nobits
	.weak		__nv_reservedSMEM_offset_0_alias
	.size		__nv_reservedSMEM_offset_0_alias, 0, 64
	.other		__nv_reservedSMEM_offset_0_alias,@"STO_CUDA_RESERVED_SHARED STV_DEFAULT"
__nv_reservedSMEM_offset_0_alias:
	.zero		0
	.zero		64


//--------------------- .nv.constant0._Z11computeSinePKfPfi --------------------------
	.section	.nv.constant0._Z11computeSinePKfPfi,"a",@progbits
	.sectionflags	@""
	.align	4
.nv.constant0._Z11computeSinePKfPfi:
	.zero		916


//--------------------- SYMBOLS --------------------------

	.type		.nv.reservedSmem.offset0,@object
	.size		.nv.reservedSmem.offset0,0x4
